//
// Generated by NVIDIA NVVM Compiler
//
// Compiler Build ID: CL-36424714
// Cuda compilation tools, release 13.0, V13.0.88
// Based on NVVM 20.0.0
//

.version 9.0
.target sm_100
.address_size 64

	// .globl	_Z12conv2dkernelPKdS0_Pdiiiiiiii

.visible .entry _Z12conv2dkernelPKdS0_Pdiiiiiiii(
	.param .u64 .ptr .align 1 _Z12conv2dkernelPKdS0_Pdiiiiiiii_param_0,
	.param .u64 .ptr .align 1 _Z12conv2dkernelPKdS0_Pdiiiiiiii_param_1,
	.param .u64 .ptr .align 1 _Z12conv2dkernelPKdS0_Pdiiiiiiii_param_2,
	.param .u32 _Z12conv2dkernelPKdS0_Pdiiiiiiii_param_3,
	.param .u32 _Z12conv2dkernelPKdS0_Pdiiiiiiii_param_4,
	.param .u32 _Z12conv2dkernelPKdS0_Pdiiiiiiii_param_5,
	.param .u32 _Z12conv2dkernelPKdS0_Pdiiiiiiii_param_6,
	.param .u32 _Z12conv2dkernelPKdS0_Pdiiiiiiii_param_7,
	.param .u32 _Z12conv2dkernelPKdS0_Pdiiiiiiii_param_8,
	.param .u32 _Z12conv2dkernelPKdS0_Pdiiiiiiii_param_9,
	.param .u32 _Z12conv2dkernelPKdS0_Pdiiiiiiii_param_10
)
{
	.reg .pred 	%p<15>;
	.reg .b32 	%r<76>;
	.reg .b64 	%rd<28>;
	.reg .b64 	%fd<123>;

	ld.param.u64 	%rd8, [_Z12conv2dkernelPKdS0_Pdiiiiiiii_param_0];
	ld.param.u64 	%rd9, [_Z12conv2dkernelPKdS0_Pdiiiiiiii_param_1];
	ld.param.u32 	%r40, [_Z12conv2dkernelPKdS0_Pdiiiiiiii_param_3];
	ld.param.u32 	%r35, [_Z12conv2dkernelPKdS0_Pdiiiiiiii_param_6];
	ld.param.u32 	%r36, [_Z12conv2dkernelPKdS0_Pdiiiiiiii_param_7];
	ld.param.u32 	%r37, [_Z12conv2dkernelPKdS0_Pdiiiiiiii_param_8];
	ld.param.u32 	%r38, [_Z12conv2dkernelPKdS0_Pdiiiiiiii_param_9];
	ld.param.u32 	%r39, [_Z12conv2dkernelPKdS0_Pdiiiiiiii_param_10];
	cvta.to.global.u64 	%rd1, %rd9;
	cvta.to.global.u64 	%rd2, %rd8;
	mul.lo.s32 	%r41, %r36, %r40;
	mul.lo.s32 	%r42, %r41, %r37;
	mul.lo.s32 	%r43, %r42, %r38;
	mov.u32 	%r44, %ctaid.x;
	mov.u32 	%r45, %ntid.x;
	mov.u32 	%r46, %tid.x;
	mad.lo.s32 	%r1, %r44, %r45, %r46;
	setp.ge.s32 	%p1, %r1, %r43;
	mov.f64 	%fd121, 0d0000000000000000;
	@%p1 bra 	$L__BB0_21;
	div.s32 	%r47, %r1, %r37;
	rem.s32 	%r2, %r47, %r36;
	mul.lo.s32 	%r48, %r37, %r36;
	div.s32 	%r49, %r1, %r48;
	rem.s32 	%r3, %r49, %r38;
	mul.lo.s32 	%r4, %r48, %r38;
	setp.lt.s32 	%p2, %r35, 1;
	@%p2 bra 	$L__BB0_20;
	setp.lt.s32 	%p3, %r39, 1;
	div.s32 	%r5, %r1, %r4;
	@%p3 bra 	$L__BB0_20;
	and.b32  	%r6, %r39, 15;
	and.b32  	%r7, %r39, 7;
	and.b32  	%r8, %r39, 2147483632;
	and.b32  	%r9, %r39, 3;
	add.s64 	%rd3, %rd2, 64;
	add.s64 	%rd4, %rd1, 64;
	rem.s32 	%r10, %r1, %r37;
	mul.lo.s32 	%r11, %r3, %r35;
	mul.lo.s32 	%r12, %r5, %r35;
	mov.f64 	%fd121, 0d0000000000000000;
	mov.b32 	%r68, 0;
$L__BB0_4:
	ld.param.u32 	%r66, [_Z12conv2dkernelPKdS0_Pdiiiiiiii_param_4];
	add.s32 	%r52, %r68, %r12;
	mad.lo.s32 	%r14, %r52, %r66, %r2;
	add.s32 	%r53, %r68, %r11;
	mul.lo.s32 	%r15, %r53, %r39;
	mov.b32 	%r69, 0;
$L__BB0_5:
	ld.param.u32 	%r67, [_Z12conv2dkernelPKdS0_Pdiiiiiiii_param_5];
	setp.lt.u32 	%p4, %r39, 16;
	add.s32 	%r55, %r69, %r14;
	mad.lo.s32 	%r17, %r55, %r67, %r10;
	add.s32 	%r56, %r15, %r69;
	mul.lo.s32 	%r18, %r56, %r39;
	mov.b32 	%r74, 0;
	@%p4 bra 	$L__BB0_8;
	and.b32  	%r57, %r39, 2147483632;
	neg.s32 	%r72, %r57;
	mov.u32 	%r70, %r18;
	mov.u32 	%r71, %r17;
$L__BB0_7:
	.pragma "nounroll";
	mul.wide.s32 	%rd10, %r71, 8;
	add.s64 	%rd11, %rd3, %rd10;
	mul.wide.s32 	%rd12, %r70, 8;
	add.s64 	%rd13, %rd4, %rd12;
	ld.global.f64 	%fd22, [%rd11+-64];
	ld.global.f64 	%fd23, [%rd13+-64];
	fma.rn.f64 	%fd24, %fd22, %fd23, %fd121;
	ld.global.f64 	%fd25, [%rd11+-56];
	ld.global.f64 	%fd26, [%rd13+-56];
	fma.rn.f64 	%fd27, %fd25, %fd26, %fd24;
	ld.global.f64 	%fd28, [%rd11+-48];
	ld.global.f64 	%fd29, [%rd13+-48];
	fma.rn.f64 	%fd30, %fd28, %fd29, %fd27;
	ld.global.f64 	%fd31, [%rd11+-40];
	ld.global.f64 	%fd32, [%rd13+-40];
	fma.rn.f64 	%fd33, %fd31, %fd32, %fd30;
	ld.global.f64 	%fd34, [%rd11+-32];
	ld.global.f64 	%fd35, [%rd13+-32];
	fma.rn.f64 	%fd36, %fd34, %fd35, %fd33;
	ld.global.f64 	%fd37, [%rd11+-24];
	ld.global.f64 	%fd38, [%rd13+-24];
	fma.rn.f64 	%fd39, %fd37, %fd38, %fd36;
	ld.global.f64 	%fd40, [%rd11+-16];
	ld.global.f64 	%fd41, [%rd13+-16];
	fma.rn.f64 	%fd42, %fd40, %fd41, %fd39;
	ld.global.f64 	%fd43, [%rd11+-8];
	ld.global.f64 	%fd44, [%rd13+-8];
	fma.rn.f64 	%fd45, %fd43, %fd44, %fd42;
	ld.global.f64 	%fd46, [%rd11];
	ld.global.f64 	%fd47, [%rd13];
	fma.rn.f64 	%fd48, %fd46, %fd47, %fd45;
	ld.global.f64 	%fd49, [%rd11+8];
	ld.global.f64 	%fd50, [%rd13+8];
	fma.rn.f64 	%fd51, %fd49, %fd50, %fd48;
	ld.global.f64 	%fd52, [%rd11+16];
	ld.global.f64 	%fd53, [%rd13+16];
	fma.rn.f64 	%fd54, %fd52, %fd53, %fd51;
	ld.global.f64 	%fd55, [%rd11+24];
	ld.global.f64 	%fd56, [%rd13+24];
	fma.rn.f64 	%fd57, %fd55, %fd56, %fd54;
	ld.global.f64 	%fd58, [%rd11+32];
	ld.global.f64 	%fd59, [%rd13+32];
	fma.rn.f64 	%fd60, %fd58, %fd59, %fd57;
	ld.global.f64 	%fd61, [%rd11+40];
	ld.global.f64 	%fd62, [%rd13+40];
	fma.rn.f64 	%fd63, %fd61, %fd62, %fd60;
	ld.global.f64 	%fd64, [%rd11+48];
	ld.global.f64 	%fd65, [%rd13+48];
	fma.rn.f64 	%fd66, %fd64, %fd65, %fd63;
	ld.global.f64 	%fd67, [%rd11+56];
	ld.global.f64 	%fd68, [%rd13+56];
	fma.rn.f64 	%fd121, %fd67, %fd68, %fd66;
	add.s32 	%r72, %r72, 16;
	add.s32 	%r71, %r71, 16;
	add.s32 	%r70, %r70, 16;
	setp.ne.s32 	%p5, %r72, 0;
	mov.u32 	%r74, %r8;
	@%p5 bra 	$L__BB0_7;
$L__BB0_8:
	setp.eq.s32 	%p6, %r6, 0;
	@%p6 bra 	$L__BB0_18;
	add.s32 	%r58, %r6, -1;
	setp.lt.u32 	%p7, %r58, 7;
	@%p7 bra 	$L__BB0_11;
	add.s32 	%r59, %r17, %r74;
	add.s32 	%r60, %r74, %r18;
	mul.wide.s32 	%rd14, %r59, 8;
	add.s64 	%rd15, %rd2, %rd14;
	ld.global.f64 	%fd70, [%rd15];
	mul.wide.s32 	%rd16, %r60, 8;
	add.s64 	%rd17, %rd1, %rd16;
	ld.global.f64 	%fd71, [%rd17];
	fma.rn.f64 	%fd72, %fd70, %fd71, %fd121;
	ld.global.f64 	%fd73, [%rd15+8];
	ld.global.f64 	%fd74, [%rd17+8];
	fma.rn.f64 	%fd75, %fd73, %fd74, %fd72;
	ld.global.f64 	%fd76, [%rd15+16];
	ld.global.f64 	%fd77, [%rd17+16];
	fma.rn.f64 	%fd78, %fd76, %fd77, %fd75;
	ld.global.f64 	%fd79, [%rd15+24];
	ld.global.f64 	%fd80, [%rd17+24];
	fma.rn.f64 	%fd81, %fd79, %fd80, %fd78;
	ld.global.f64 	%fd82, [%rd15+32];
	ld.global.f64 	%fd83, [%rd17+32];
	fma.rn.f64 	%fd84, %fd82, %fd83, %fd81;
	ld.global.f64 	%fd85, [%rd15+40];
	ld.global.f64 	%fd86, [%rd17+40];
	fma.rn.f64 	%fd87, %fd85, %fd86, %fd84;
	ld.global.f64 	%fd88, [%rd15+48];
	ld.global.f64 	%fd89, [%rd17+48];
	fma.rn.f64 	%fd90, %fd88, %fd89, %fd87;
	ld.global.f64 	%fd91, [%rd15+56];
	ld.global.f64 	%fd92, [%rd17+56];
	fma.rn.f64 	%fd121, %fd91, %fd92, %fd90;
	add.s32 	%r74, %r74, 8;
$L__BB0_11:
	setp.eq.s32 	%p8, %r7, 0;
	@%p8 bra 	$L__BB0_18;
	add.s32 	%r61, %r7, -1;
	setp.lt.u32 	%p9, %r61, 3;
	@%p9 bra 	$L__BB0_14;
	add.s32 	%r62, %r17, %r74;
	add.s32 	%r63, %r74, %r18;
	mul.wide.s32 	%rd18, %r62, 8;
	add.s64 	%rd19, %rd2, %rd18;
	ld.global.f64 	%fd94, [%rd19];
	mul.wide.s32 	%rd20, %r63, 8;
	add.s64 	%rd21, %rd1, %rd20;
	ld.global.f64 	%fd95, [%rd21];
	fma.rn.f64 	%fd96, %fd94, %fd95, %fd121;
	ld.global.f64 	%fd97, [%rd19+8];
	ld.global.f64 	%fd98, [%rd21+8];
	fma.rn.f64 	%fd99, %fd97, %fd98, %fd96;
	ld.global.f64 	%fd100, [%rd19+16];
	ld.global.f64 	%fd101, [%rd21+16];
	fma.rn.f64 	%fd102, %fd100, %fd101, %fd99;
	ld.global.f64 	%fd103, [%rd19+24];
	ld.global.f64 	%fd104, [%rd21+24];
	fma.rn.f64 	%fd121, %fd103, %fd104, %fd102;
	add.s32 	%r74, %r74, 4;
$L__BB0_14:
	setp.eq.s32 	%p10, %r9, 0;
	@%p10 bra 	$L__BB0_18;
	setp.eq.s32 	%p11, %r9, 1;
	add.s32 	%r64, %r17, %r74;
	add.s32 	%r65, %r74, %r18;
	mul.wide.s32 	%rd22, %r64, 8;
	add.s64 	%rd5, %rd2, %rd22;
	ld.global.f64 	%fd105, [%rd5];
	mul.wide.s32 	%rd23, %r65, 8;
	add.s64 	%rd6, %rd1, %rd23;
	ld.global.f64 	%fd106, [%rd6];
	fma.rn.f64 	%fd121, %fd105, %fd106, %fd121;
	@%p11 bra 	$L__BB0_18;
	setp.eq.s32 	%p12, %r9, 2;
	ld.global.f64 	%fd107, [%rd5+8];
	ld.global.f64 	%fd108, [%rd6+8];
	fma.rn.f64 	%fd121, %fd107, %fd108, %fd121;
	@%p12 bra 	$L__BB0_18;
	ld.global.f64 	%fd109, [%rd5+16];
	ld.global.f64 	%fd110, [%rd6+16];
	fma.rn.f64 	%fd121, %fd109, %fd110, %fd121;
$L__BB0_18:
	add.s32 	%r69, %r69, 1;
	setp.ne.s32 	%p13, %r69, %r39;
	@%p13 bra 	$L__BB0_5;
	add.s32 	%r68, %r68, 1;
	setp.ne.s32 	%p14, %r68, %r35;
	@%p14 bra 	$L__BB0_4;
$L__BB0_20:
	ld.param.u64 	%rd27, [_Z12conv2dkernelPKdS0_Pdiiiiiiii_param_2];
	cvta.to.global.u64 	%rd24, %rd27;
	mul.wide.s32 	%rd25, %r1, 8;
	add.s64 	%rd26, %rd24, %rd25;
	st.global.f64 	[%rd26], %fd121;
$L__BB0_21:
	ret;

}


// ===== COMPILED SASS (sm_100) =====

	.target	sm_100

	.elftype	@"ET_EXEC"


//--------------------- .note.nv.tkinfo           --------------------------
	.section	.note.nv.tkinfo,"",@"SHT_NOTE"
	.sectionflags	@"SHF_NOTE_NV_TKINFO"
	.tkinfo
        /*0018*/ 	.word	0x00000002
        /*0030*/ 	.string	""
        /*0030*/ 	.string	"ptxas"
        /*0030*/ 	.string	"Cuda compilation tools, release 13.0, V13.0.88"
        /*0030*/ 	.string	"Build cuda_13.0.r13.0/compiler.36424714_0"
        /*0030*/ 	.string	"-arch sm_100 -m 64 "



//--------------------- .note.nv.cuinfo           --------------------------
	.section	.note.nv.cuinfo,"",@"SHT_NOTE"
	.sectionflags	@"SHF_NOTE_NV_CUINFO"
        /*0018*/ 	.short	0x0002
        /*001a*/ 	.short	0x0064
        /*001c*/ 	.short	0x0082
	.zero		2


//--------------------- .nv.info                  --------------------------
	.section	.nv.info,"",@"SHT_CUDA_INFO"
	.align	4


	//----- nvinfo : EIATTR_REGCOUNT
	.align		4
        /*0000*/ 	.byte	0x04, 0x2f
        /*0002*/ 	.short	(.L_1 - .L_0)
	.align		4
.L_0:
        /*0004*/ 	.word	index@(_Z12conv2dkernelPKdS0_Pdiiiiiiii)
        /*0008*/ 	.word	0x0000001f


	//----- nvinfo : EIATTR_FRAME_SIZE
	.align		4
.L_1:
        /*000c*/ 	.byte	0x04, 0x11
        /*000e*/ 	.short	(.L_3 - .L_2)
	.align		4
.L_2:
        /*0010*/ 	.word	index@(_Z12conv2dkernelPKdS0_Pdiiiiiiii)
        /*0014*/ 	.word	0x00000000


	//----- nvinfo : EIATTR_MIN_STACK_SIZE
	.align		4
.L_3:
        /*0018*/ 	.byte	0x04, 0x12
        /*001a*/ 	.short	(.L_5 - .L_4)
	.align		4
.L_4:
        /*001c*/ 	.word	index@(_Z12conv2dkernelPKdS0_Pdiiiiiiii)
        /*0020*/ 	.word	0x00000000
.L_5:


//--------------------- .nv.compat                --------------------------
	.section	.nv.compat,"",@"SHT_CUDA_COMPAT_INFO"
	.align	4
        /*0000*/ 	.byte	0x02, 0x09, 0x00, 0x00, 0x02, 0x02, 0x01, 0x00, 0x02, 0x05, 0x05, 0x00, 0x03, 0x07, 0x01, 0x01
        /*0010*/ 	.byte	0x02, 0x03, 0x00, 0x00, 0x02, 0x06, 0x01, 0x00, 0x04, 0x0b, 0x08, 0x00, 0x01, 0x00, 0x00, 0x00
        /*0020*/ 	.byte	0x00, 0x00, 0x00, 0x00


//--------------------- .nv.info._Z12conv2dkernelPKdS0_Pdiiiiiiii --------------------------
	.section	.nv.info._Z12conv2dkernelPKdS0_Pdiiiiiiii,"",@"SHT_CUDA_INFO"
	.sectionflags	@""
	.align	4


	//----- nvinfo : EIATTR_CUDA_API_VERSION
	.align		4
        /*0000*/ 	.byte	0x04, 0x37
        /*0002*/ 	.short	(.L_7 - .L_6)
.L_6:
        /*0004*/ 	.word	0x00000082


	//----- nvinfo : EIATTR_KPARAM_INFO
	.align		4
.L_7:
        /*0008*/ 	.byte	0x04, 0x17
        /*000a*/ 	.short	(.L_9 - .L_8)
.L_8:
        /*000c*/ 	.word	0x00000000
        /*0010*/ 	.short	0x000a
        /*0012*/ 	.short	0x0034
        /*0014*/ 	.byte	0x00, 0xf0, 0x11, 0x00


	//----- nvinfo : EIATTR_KPARAM_INFO
	.align		4
.L_9:
        /*0018*/ 	.byte	0x04, 0x17
        /*001a*/ 	.short	(.L_11 - .L_10)
.L_10:
        /*001c*/ 	.word	0x00000000
        /*0020*/ 	.short	0x0009
        /*0022*/ 	.short	0x0030
        /*0024*/ 	.byte	0x00, 0xf0, 0x11, 0x00


	//----- nvinfo : EIATTR_KPARAM_INFO
	.align		4
.L_11:
        /*0028*/ 	.byte	0x04, 0x17
        /*002a*/ 	.short	(.L_13 - .L_12)
.L_12:
        /*002c*/ 	.word	0x00000000
        /*0030*/ 	.short	0x0008
        /*0032*/ 	.short	0x002c
        /*0034*/ 	.byte	0x00, 0xf0, 0x11, 0x00


	//----- nvinfo : EIATTR_KPARAM_INFO
	.align		4
.L_13:
        /*0038*/ 	.byte	0x04, 0x17
        /*003a*/ 	.short	(.L_15 - .L_14)
.L_14:
        /*003c*/ 	.word	0x00000000
        /*0040*/ 	.short	0x0007
        /*0042*/ 	.short	0x0028
        /*0044*/ 	.byte	0x00, 0xf0, 0x11, 0x00


	//----- nvinfo : EIATTR_KPARAM_INFO
	.align		4
.L_15:
        /*0048*/ 	.byte	0x04, 0x17
        /*004a*/ 	.short	(.L_17 - .L_16)
.L_16:
        /*004c*/ 	.word	0x00000000
        /*0050*/ 	.short	0x0006
        /*0052*/ 	.short	0x0024
        /*0054*/ 	.byte	0x00, 0xf0, 0x11, 0x00


	//----- nvinfo : EIATTR_KPARAM_INFO
	.align		4
.L_17:
        /*0058*/ 	.byte	0x04, 0x17
        /*005a*/ 	.short	(.L_19 - .L_18)
.L_18:
        /*005c*/ 	.word	0x00000000
        /*0060*/ 	.short	0x0005
        /*0062*/ 	.short	0x0020
        /*0064*/ 	.byte	0x00, 0xf0, 0x11, 0x00


	//----- nvinfo : EIATTR_KPARAM_INFO
	.align		4
.L_19:
        /*0068*/ 	.byte	0x04, 0x17
        /*006a*/ 	.short	(.L_21 - .L_20)
.L_20:
        /*006c*/ 	.word	0x00000000
        /*0070*/ 	.short	0x0004
        /*0072*/ 	.short	0x001c
        /*0074*/ 	.byte	0x00, 0xf0, 0x11, 0x00


	//----- nvinfo : EIATTR_KPARAM_INFO
	.align		4
.L_21:
        /*0078*/ 	.byte	0x04, 0x17
        /*007a*/ 	.short	(.L_23 - .L_22)
.L_22:
        /*007c*/ 	.word	0x00000000
        /*0080*/ 	.short	0x0003
        /*0082*/ 	.short	0x0018
        /*0084*/ 	.byte	0x00, 0xf0, 0x11, 0x00


	//----- nvinfo : EIATTR_KPARAM_INFO
	.align		4
.L_23:
        /*0088*/ 	.byte	0x04, 0x17
        /*008a*/ 	.short	(.L_25 - .L_24)
.L_24:
        /*008c*/ 	.word	0x00000000
        /*0090*/ 	.short	0x0002
        /*0092*/ 	.short	0x0010
        /*0094*/ 	.byte	0x00, 0xf5, 0x21, 0x00


	//----- nvinfo : EIATTR_KPARAM_INFO
	.align		4
.L_25:
        /*0098*/ 	.byte	0x04, 0x17
        /*009a*/ 	.short	(.L_27 - .L_26)
.L_26:
        /*009c*/ 	.word	0x00000000
        /*00a0*/ 	.short	0x0001
        /*00a2*/ 	.short	0x0008
        /*00a4*/ 	.byte	0x00, 0xf5, 0x21, 0x00


	//----- nvinfo : EIATTR_KPARAM_INFO
	.align		4
.L_27:
        /*00a8*/ 	.byte	0x04, 0x17
        /*00aa*/ 	.short	(.L_29 - .L_28)
.L_28:
        /*00ac*/ 	.word	0x00000000
        /*00b0*/ 	.short	0x0000
        /*00b2*/ 	.short	0x0000
        /*00b4*/ 	.byte	0x00, 0xf5, 0x21, 0x00


	//----- nvinfo : EIATTR_SPARSE_MMA_MASK
	.align		4
.L_29:
        /*00b8*/ 	.byte	0x03, 0x50
        /*00ba*/ 	.short	0x0000


	//----- nvinfo : EIATTR_MAXREG_COUNT
	.align		4
        /*00bc*/ 	.byte	0x03, 0x1b
        /*00be*/ 	.short	0x00ff


	//----- nvinfo : EIATTR_MERCURY_ISA_VERSION
	.align		4
        /*00c0*/ 	.byte	0x03, 0x5f
        /*00c2*/ 	.short	0x0101


	//----- nvinfo : EIATTR_VRC_CTA_INIT_COUNT
	.align		4
        /*00c4*/ 	.byte	0x02, 0x4a
	.zero		1
	.zero		1


	//----- nvinfo : EIATTR_EXIT_INSTR_OFFSETS
	.align		4
        /*00c8*/ 	.byte	0x04, 0x1c
        /*00ca*/ 	.short	(.L_31 - .L_30)


	//   ....[0]....
.L_30:
        /*00cc*/ 	.word	0x000000c0


	//   ....[1]....
        /*00d0*/ 	.word	0x00001420


	//----- nvinfo : EIATTR_CBANK_PARAM_SIZE
	.align		4
.L_31:
        /*00d4*/ 	.byte	0x03, 0x19
        /*00d6*/ 	.short	0x0038


	//----- nvinfo : EIATTR_PARAM_CBANK
	.align		4
        /*00d8*/ 	.byte	0x04, 0x0a
        /*00da*/ 	.short	(.L_33 - .L_32)
	.align		4
.L_32:
        /*00dc*/ 	.word	index@(.nv.constant0._Z12conv2dkernelPKdS0_Pdiiiiiiii)
        /*00e0*/ 	.short	0x0380
        /*00e2*/ 	.short	0x0038


	//----- nvinfo : EIATTR_SW_WAR
	.align		4
.L_33:
        /*00e4*/ 	.byte	0x04, 0x36
        /*00e6*/ 	.short	(.L_35 - .L_34)
.L_34:
        /*00e8*/ 	.word	0x00000008
.L_35:


//--------------------- .nv.callgraph             --------------------------
	.section	.nv.callgraph,"",@"SHT_CUDA_CALLGRAPH"
	.align	4
	.sectionentsize	8
	.align		4
        /*0000*/ 	.word	0x00000000
	.align		4
        /*0004*/ 	.word	0xffffffff
	.align		4
        /*0008*/ 	.word	0x00000000
	.align		4
        /*000c*/ 	.word	0xfffffffe
	.align		4
        /*0010*/ 	.word	0x00000000
	.align		4
        /*0014*/ 	.word	0xfffffffd
	.align		4
        /*0018*/ 	.word	0x00000000
	.align		4
        /*001c*/ 	.word	0xfffffffc


//--------------------- .text._Z12conv2dkernelPKdS0_Pdiiiiiiii --------------------------
	.section	.text._Z12conv2dkernelPKdS0_Pdiiiiiiii,"ax",@progbits
	.align	128
        .global         _Z12conv2dkernelPKdS0_Pdiiiiiiii
        .type           _Z12conv2dkernelPKdS0_Pdiiiiiiii,@function
        .size           _Z12conv2dkernelPKdS0_Pdiiiiiiii,(.L_x_9 - _Z12conv2dkernelPKdS0_Pdiiiiiiii)
        .other          _Z12conv2dkernelPKdS0_Pdiiiiiiii,@"STO_CUDA_ENTRY STV_DEFAULT"
_Z12conv2dkernelPKdS0_Pdiiiiiiii:
.text._Z12conv2dkernelPKdS0_Pdiiiiiiii:
[----:B------:R-:W-:Y:S01]  /*0000*/  LDC R1, c[0x0][0x37c] ;  /* 0x0000df00ff017b82 */ /* 0x000fe20000000800 */
[----:B------:R-:W0:Y:S07]  /*0010*/  S2R R7, SR_TID.X ;  /* 0x0000000000077919 */ /* 0x000e2e0000002100 */
[----:B------:R-:W1:Y:S01]  /*0020*/  LDC.64 R4, c[0x0][0x3a8] ;  /* 0x0000ea00ff047b82 */ /* 0x000e620000000a00 */
[----:B------:R-:W1:Y:S07]  /*0030*/  LDCU UR5, c[0x0][0x398] ;  /* 0x00007300ff0577ac */ /* 0x000e6e0008000800 */
[----:B------:R-:W0:Y:S08]  /*0040*/  S2UR UR4, SR_CTAID.X ;  /* 0x00000000000479c3 */ /* 0x000e300000002500 */
[----:B------:R-:W0:Y:S08]  /*0050*/  LDC R2, c[0x0][0x360] ;  /* 0x0000d800ff027b82 */ /* 0x000e300000000800 */
[----:B------:R-:W2:Y:S01]  /*0060*/  LDC R10, c[0x0][0x3b0] ;  /* 0x0000ec00ff0a7b82 */ /* 0x000ea20000000800 */
[----:B-1----:R-:W-:-:S04]  /*0070*/  IMAD R0, R4, UR5, RZ ;  /* 0x0000000504007c24 */ /* 0x002fc8000f8e02ff */
[----:B------:R-:W-:Y:S02]  /*0080*/  IMAD R3, R0, R5, RZ ;  /* 0x0000000500037224 */ /* 0x000fe400078e02ff */
[----:B0-----:R-:W-:Y:S02]  /*0090*/  IMAD R0, R2, UR4, R7 ;  /* 0x0000000402007c24 */ /* 0x001fe4000f8e0207 */
[----:B--2---:R-:W-:-:S05]  /*00a0*/  IMAD R3, R3, R10, RZ ;  /* 0x0000000a03037224 */ /* 0x004fca00078e02ff */
[----:B------:R-:W-:-:S13]  /*00b0*/  ISETP.GE.AND P0, PT, R0, R3, PT ;  /* 0x000000030000720c */ /* 0x000fda0003f06270 */
[----:B------:R-:W-:Y:S05]  /*00c0*/  @P0 EXIT ;  /* 0x000000000000094d */ /* 0x000fea0003800000 */
[-C--:B------:R-:W-:Y:S01]  /*00d0*/  IMAD R11, R4, R5.reuse, RZ ;  /* 0x00000005040b7224 */ /* 0x080fe200078e02ff */
[----:B------:R-:W-:Y:S01]  /*00e0*/  IABS R8, R5 ;  /* 0x0000000500087213 */ /* 0x000fe20000000000 */
[----:B------:R-:W0:Y:S01]  /*00f0*/  LDCU UR4, c[0x0][0x3a4] ;  /* 0x00007480ff0477ac */ /* 0x000e220008000800 */
[----:B------:R-:W-:Y:S02]  /*0100*/  IABS R14, R4 ;  /* 0x00000004000e7213 */ /* 0x000fe40000000000 */
[----:B------:R-:W-:Y:S02]  /*0110*/  CS2R R20, SRZ ;  /* 0x0000000000147805 */ /* 0x000fe4000001ff00 */
[----:B------:R-:W-:Y:S01]  /*0120*/  IABS R2, R11 ;  /* 0x0000000b00027213 */ /* 0x000fe20000000000 */
[----:B------:R-:W1:Y:S01]  /*0130*/  I2F.RP R3, R8 ;  /* 0x0000000800037306 */ /* 0x000e620000209400 */
[----:B------:R-:W-:Y:S01]  /*0140*/  IABS R12, R10 ;  /* 0x0000000a000c7213 */ /* 0x000fe20000000000 */
[----:B------:R-:W2:Y:S06]  /*0150*/  LDCU.64 UR10, c[0x0][0x358] ;  /* 0x00006b00ff0a77ac */ /* 0x000eac0008000a00 */
[----:B------:R-:W3:Y:S01]  /*0160*/  I2F.RP R9, R2 ;  /* 0x0000000200097306 */ /* 0x000ee20000209400 */
[----:B0-----:R-:W-:-:S07]  /*0170*/  UISETP.GE.AND UP0, UPT, UR4, 0x1, UPT ;  /* 0x000000010400788c */ /* 0x001fce000bf06270 */
[----:B-1----:R-:W0:Y:S08]  /*0180*/  MUFU.RCP R3, R3 ;  /* 0x0000000300037308 */ /* 0x002e300000001000 */
[----:B---3--:R-:W1:Y:S08]  /*0190*/  MUFU.RCP R9, R9 ;  /* 0x0000000900097308 */ /* 0x008e700000001000 */
[----:B------:R-:W-:Y:S01]  /*01a0*/  I2F.RP R18, R14 ;  /* 0x0000000e00127306 */ /* 0x000fe20000209400 */
[----:B0-----:R-:W-:-:S07]  /*01b0*/  VIADD R16, R3, 0xffffffe ;  /* 0x0ffffffe03107836 */ /* 0x001fce0000000000 */
[----:B------:R0:W3:Y:S01]  /*01c0*/  F2I.FTZ.U32.TRUNC.NTZ R17, R16 ;  /* 0x0000001000117305 */ /* 0x0000e2000021f000 */
[----:B-1----:R-:W-:Y:S01]  /*01d0*/  VIADD R6, R9, 0xffffffe ;  /* 0x0ffffffe09067836 */ /* 0x002fe20000000000 */
[----:B------:R-:W-:-:S06]  /*01e0*/  IABS R9, R0 ;  /* 0x0000000000097213 */ /* 0x000fcc0000000000 */
[----:B------:R1:W4:Y:S01]  /*01f0*/  F2I.FTZ.U32.TRUNC.NTZ R7, R6 ;  /* 0x0000000600077305 */ /* 0x000322000021f000 */
[----:B0-----:R-:W-:Y:S01]  /*0200*/  IMAD.MOV.U32 R16, RZ, RZ, RZ ;  /* 0x000000ffff107224 */ /* 0x001fe200078e00ff */
[----:B---3--:R-:W-:-:S06]  /*0210*/  IADD3 R13, PT, PT, RZ, -R17, RZ ;  /* 0x80000011ff0d7210 */ /* 0x008fcc0007ffe0ff */
[----:B------:R-:W0:Y:S01]  /*0220*/  I2F.RP R19, R12 ;  /* 0x0000000c00137306 */ /* 0x000e220000209400 */
[----:B-1----:R-:W-:Y:S02]  /*0230*/  IMAD.MOV.U32 R6, RZ, RZ, RZ ;  /* 0x000000ffff067224 */ /* 0x002fe400078e00ff */
[----:B------:R-:W-:Y:S02]  /*0240*/  IMAD R3, R13, R8, RZ ;  /* 0x000000080d037224 */ /* 0x000fe400078e02ff */
[----:B----4-:R-:W-:-:S03]  /*0250*/  IMAD.MOV R15, RZ, RZ, -R7 ;  /* 0x000000ffff0f7224 */ /* 0x010fc600078e0a07 */
[----:B------:R-:W-:Y:S01]  /*0260*/  MUFU.RCP R18, R18 ;  /* 0x0000001200127308 */ /* 0x000fe20000001000 */
[----:B------:R-:W-:Y:S01]  /*0270*/  IMAD.HI.U32 R16, R17, R3, R16 ;  /* 0x0000000311107227 */ /* 0x000fe200078e0010 */
[----:B------:R-:W-:-:S05]  /*0280*/  MOV R13, R15 ;  /* 0x0000000f000d7202 */ /* 0x000fca0000000f00 */
[----:B------:R-:W-:Y:S01]  /*0290*/  IMAD.HI.U32 R15, R16, R9, RZ ;  /* 0x00000009100f7227 */ /* 0x000fe200078e00ff */
[----:B0-----:R-:W0:Y:S03]  /*02a0*/  MUFU.RCP R19, R19 ;  /* 0x0000001300137308 */ /* 0x001e260000001000 */
[----:B------:R-:W-:Y:S01]  /*02b0*/  IMAD R3, R13, R2, RZ ;  /* 0x000000020d037224 */ /* 0x000fe200078e02ff */
[----:B------:R-:W-:-:S03]  /*02c0*/  IABS R13, R11 ;  /* 0x0000000b000d7213 */ /* 0x000fc60000000000 */
[----:B------:R-:W-:-:S04]  /*02d0*/  IMAD.HI.U32 R6, R7, R3, R6 ;  /* 0x0000000307067227 */ /* 0x000fc800078e0006 */
[----:B------:R-:W-:Y:S01]  /*02e0*/  IMAD.MOV R17, RZ, RZ, -R13 ;  /* 0x000000ffff117224 */ /* 0x000fe200078e0a0d */
[----:B------:R-:W-:Y:S01]  /*02f0*/  IADD3 R13, PT, PT, -R15, RZ, RZ ;  /* 0x000000ff0f0d7210 */ /* 0x000fe20007ffe1ff */
[----:B------:R-:W-:Y:S01]  /*0300*/  IMAD.HI.U32 R16, R6, R9, RZ ;  /* 0x0000000906107227 */ /* 0x000fe200078e00ff */
[----:B------:R-:W-:-:S03]  /*0310*/  LOP3.LUT R6, R0, R11, RZ, 0x3c, !PT ;  /* 0x0000000b00067212 */ /* 0x000fc600078e3cff */
[--C-:B------:R-:W-:Y:S01]  /*0320*/  IMAD R13, R8, R13, R9.reuse ;  /* 0x0000000d080d7224 */ /* 0x100fe200078e0209 */
[----:B0-----:R-:W-:Y:S01]  /*0330*/  IADD3 R7, PT, PT, R19, 0xffffffe, RZ ;  /* 0x0ffffffe13077810 */ /* 0x001fe20007ffe0ff */
[----:B------:R-:W-:Y:S01]  /*0340*/  IMAD R17, R16, R17, R9 ;  /* 0x0000001110117224 */ /* 0x000fe200078e0209 */
[----:B------:R-:W-:Y:S01]  /*0350*/  ISETP.GE.AND P1, PT, R6, RZ, PT ;  /* 0x000000ff0600720c */ /* 0x000fe20003f26270 */
[----:B------:R-:W-:Y:S01]  /*0360*/  VIADD R3, R18, 0xffffffe ;  /* 0x0ffffffe12037836 */ /* 0x000fe20000000000 */
[----:B------:R-:W-:Y:S01]  /*0370*/  ISETP.GT.U32.AND P0, PT, R8, R13, PT ;  /* 0x0000000d0800720c */ /* 0x000fe20003f04070 */
[----:B------:R-:W-:Y:S01]  /*0380*/  HFMA2 R6, -RZ, RZ, 0, 0 ;  /* 0x00000000ff067431 */ /* 0x000fe200000001ff */
[----:B------:R-:W-:Y:S01]  /*0390*/  ISETP.GT.U32.AND P5, PT, R2, R17, PT ;  /* 0x000000110200720c */ /* 0x000fe20003fa4070 */
[----:B------:R-:W0:Y:S08]  /*03a0*/  F2I.FTZ.U32.TRUNC.NTZ R7, R7 ;  /* 0x0000000700077305 */ /* 0x000e30000021f000 */
[----:B------:R-:W1:Y:S02]  /*03b0*/  F2I.FTZ.U32.TRUNC.NTZ R3, R3 ;  /* 0x0000000300037305 */ /* 0x000e64000021f000 */
[----:B------:R-:W-:-:S02]  /*03c0*/  @!P0 IMAD.IADD R13, R13, 0x1, -R8 ;  /* 0x000000010d0d8824 */ /* 0x000fc400078e0a08 */
[----:B------:R-:W-:Y:S01]  /*03d0*/  @!P5 IMAD.IADD R17, R17, 0x1, -R2 ;  /* 0x000000011111d824 */ /* 0x000fe200078e0a02 */
[----:B------:R-:W-:Y:S01]  /*03e0*/  @!P5 IADD3 R16, PT, PT, R16, 0x1, RZ ;  /* 0x000000011010d810 */ /* 0x000fe20007ffe0ff */
[----:B------:R-:W-:Y:S01]  /*03f0*/  @!P0 VIADD R15, R15, 0x1 ;  /* 0x000000010f0f8836 */ /* 0x000fe20000000000 */
[----:B------:R-:W-:Y:S01]  /*0400*/  ISETP.GE.U32.AND P4, PT, R13, R8, PT ;  /* 0x000000080d00720c */ /* 0x000fe20003f86070 */
[----:B0-----:R-:W-:Y:S01]  /*0410*/  IMAD.MOV R19, RZ, RZ, -R7 ;  /* 0x000000ffff137224 */ /* 0x001fe200078e0a07 */
[----:B------:R-:W-:Y:S02]  /*0420*/  ISETP.GE.U32.AND P3, PT, R17, R2, PT ;  /* 0x000000021100720c */ /* 0x000fe40003f66070 */
[----:B------:R-:W-:Y:S02]  /*0430*/  LOP3.LUT R2, R0, R5, RZ, 0x3c, !PT ;  /* 0x0000000500027212 */ /* 0x000fe400078e3cff */
[----:B------:R-:W-:Y:S02]  /*0440*/  ISETP.NE.AND P5, PT, R11, RZ, PT ;  /* 0x000000ff0b00720c */ /* 0x000fe40003fa5270 */
[----:B------:R-:W-:Y:S01]  /*0450*/  ISETP.GE.AND P2, PT, R2, RZ, PT ;  /* 0x000000ff0200720c */ /* 0x000fe20003f46270 */
[----:B-1----:R-:W-:Y:S01]  /*0460*/  IMAD.MOV R17, RZ, RZ, -R3 ;  /* 0x000000ffff117224 */ /* 0x002fe200078e0a03 */
[----:B------:R-:W-:-:S03]  /*0470*/  ISETP.NE.AND P0, PT, R5, RZ, PT ;  /* 0x000000ff0500720c */ /* 0x000fc60003f05270 */
[----:B------:R-:W-:Y:S01]  /*0480*/  @P4 VIADD R15, R15, 0x1 ;  /* 0x000000010f0f4836 */ /* 0x000fe20000000000 */
[----:B------:R-:W-:Y:S01]  /*0490*/  ISETP.NE.AND P4, PT, R4, RZ, PT ;  /* 0x000000ff0400720c */ /* 0x000fe20003f85270 */
[----:B------:R-:W-:Y:S01]  /*04a0*/  IMAD R17, R17, R14, RZ ;  /* 0x0000000e11117224 */ /* 0x000fe200078e02ff */
[----:B------:R-:W-:Y:S01]  /*04b0*/  @P3 IADD3 R16, PT, PT, R16, 0x1, RZ ;  /* 0x0000000110103810 */ /* 0x000fe20007ffe0ff */
[----:B------:R-:W-:Y:S01]  /*04c0*/  IMAD.MOV.U32 R2, RZ, RZ, R15 ;  /* 0x000000ffff027224 */ /* 0x000fe200078e000f */
[----:B------:R-:W-:-:S03]  /*04d0*/  LOP3.LUT R15, RZ, R5, RZ, 0x33, !PT ;  /* 0x00000005ff0f7212 */ /* 0x000fc600078e33ff */
[----:B------:R-:W-:Y:S01]  /*04e0*/  @!P1 IMAD.MOV R16, RZ, RZ, -R16 ;  /* 0x000000ffff109224 */ /* 0x000fe200078e0a10 */
[----:B------:R-:W-:Y:S02]  /*04f0*/  @!P2 IADD3 R2, PT, PT, -R2, RZ, RZ ;  /* 0x000000ff0202a210 */ /* 0x000fe40007ffe1ff */
[----:B------:R-:W-:Y:S01]  /*0500*/  @!P5 LOP3.LUT R16, RZ, R11, RZ, 0x33, !PT ;  /* 0x0000000bff10d212 */ /* 0x000fe200078e33ff */
[----:B------:R-:W-:Y:S01]  /*0510*/  IMAD R11, R11, R10, RZ ;  /* 0x0000000a0b0b7224 */ /* 0x000fe200078e02ff */
[----:B------:R-:W-:Y:S01]  /*0520*/  SEL R5, R15, R2, !P0 ;  /* 0x000000020f057207 */ /* 0x000fe20004000000 */
[----:B------:R-:W-:Y:S01]  /*0530*/  IMAD.MOV.U32 R2, RZ, RZ, RZ ;  /* 0x000000ffff027224 */ /* 0x000fe200078e00ff */
[----:B------:R-:W-:Y:S02]  /*0540*/  IABS R18, R16 ;  /* 0x0000001000127213 */ /* 0x000fe40000000000 */
[----:B------:R-:W-:Y:S01]  /*0550*/  ISETP.GE.AND P3, PT, R16, RZ, PT ;  /* 0x000000ff1000720c */ /* 0x000fe20003f66270 */
[----:B------:R-:W-:Y:S01]  /*0560*/  IMAD.HI.U32 R2, R3, R17, R2 ;  /* 0x0000001103027227 */ /* 0x000fe200078e0002 */
[----:B------:R-:W-:-:S03]  /*0570*/  IABS R3, R5 ;  /* 0x0000000500037213 */ /* 0x000fc60000000000 */
[----:B------:R-:W-:Y:S02]  /*0580*/  IMAD R17, R19, R12, RZ ;  /* 0x0000000c13117224 */ /* 0x000fe400078e02ff */
[----:B------:R-:W-:-:S04]  /*0590*/  IMAD.HI.U32 R2, R2, R3, RZ ;  /* 0x0000000302027227 */ /* 0x000fc800078e00ff */
[----:B------:R-:W-:-:S04]  /*05a0*/  IMAD.HI.U32 R6, R7, R17, R6 ;  /* 0x0000001107067227 */ /* 0x000fc800078e0006 */
[----:B------:R-:W-:Y:S02]  /*05b0*/  IMAD.MOV.U32 R7, RZ, RZ, R18 ;  /* 0x000000ffff077224 */ /* 0x000fe400078e0012 */
[----:B------:R-:W-:Y:S02]  /*05c0*/  IMAD.MOV R2, RZ, RZ, -R2 ;  /* 0x000000ffff027224 */ /* 0x000fe400078e0a02 */
[----:B------:R-:W-:-:S04]  /*05d0*/  IMAD.HI.U32 R6, R6, R7, RZ ;  /* 0x0000000706067227 */ /* 0x000fc800078e00ff */
[----:B------:R-:W-:Y:S01]  /*05e0*/  IMAD R2, R14, R2, R3 ;  /* 0x000000020e027224 */ /* 0x000fe200078e0203 */
[----:B------:R-:W-:-:S04]  /*05f0*/  IADD3 R6, PT, PT, -R6, RZ, RZ ;  /* 0x000000ff06067210 */ /* 0x000fc80007ffe1ff */
[----:B------:R-:W-:Y:S01]  /*0600*/  ISETP.GT.U32.AND P1, PT, R14, R2, PT ;  /* 0x000000020e00720c */ /* 0x000fe20003f24070 */
[----:B------:R-:W-:-:S05]  /*0610*/  IMAD R3, R12, R6, R7 ;  /* 0x000000060c037224 */ /* 0x000fca00078e0207 */
[----:B------:R-:W-:-:S07]  /*0620*/  ISETP.GT.U32.AND P2, PT, R12, R3, PT ;  /* 0x000000030c00720c */ /* 0x000fce0003f44070 */
[----:B------:R-:W-:-:S05]  /*0630*/  @!P1 IMAD.IADD R2, R2, 0x1, -R14 ;  /* 0x0000000102029824 */ /* 0x000fca00078e0a0e */
[----:B------:R-:W-:Y:S01]  /*0640*/  ISETP.GT.U32.AND P5, PT, R14, R2, PT ;  /* 0x000000020e00720c */ /* 0x000fe20003fa4070 */
[----:B------:R-:W-:Y:S01]  /*0650*/  @!P2 IMAD.IADD R3, R3, 0x1, -R12 ;  /* 0x000000010303a824 */ /* 0x000fe200078e0a0c */
[----:B------:R-:W-:-:S04]  /*0660*/  ISETP.GE.AND P2, PT, R5, RZ, PT ;  /* 0x000000ff0500720c */ /* 0x000fc80003f46270 */
[----:B------:R-:W-:-:S07]  /*0670*/  ISETP.GT.U32.AND P1, PT, R12, R3, PT ;  /* 0x000000030c00720c */ /* 0x000fce0003f24070 */
[----:B------:R-:W-:Y:S02]  /*0680*/  @!P5 IADD3 R2, PT, PT, R2, -R14, RZ ;  /* 0x8000000e0202d210 */ /* 0x000fe40007ffe0ff */
[----:B------:R-:W-:-:S03]  /*0690*/  ISETP.NE.AND P5, PT, R10, RZ, PT ;  /* 0x000000ff0a00720c */ /* 0x000fc60003fa5270 */
[----:B------:R-:W-:Y:S01]  /*06a0*/  @!P2 IMAD.MOV R2, RZ, RZ, -R2 ;  /* 0x000000ffff02a224 */ /* 0x000fe200078e0a02 */
[----:B------:R-:W-:Y:S01]  /*06b0*/  @!P4 LOP3.LUT R2, RZ, R4, RZ, 0x33, !PT ;  /* 0x00000004ff02c212 */ /* 0x000fe200078e33ff */
[----:B------:R-:W-:-:S05]  /*06c0*/  @!P1 IMAD.IADD R3, R3, 0x1, -R12 ;  /* 0x0000000103039824 */ /* 0x000fca00078e0a0c */
[----:B------:R-:W-:-:S03]  /*06d0*/  @!P3 IADD3 R3, PT, PT, -R3, RZ, RZ ;  /* 0x000000ff0303b210 */ /* 0x000fc60007ffe1ff */
[----:B------:R-:W-:Y:S01]  /*06e0*/  @!P5 LOP3.LUT R3, RZ, R10, RZ, 0x33, !PT ;  /* 0x0000000aff03d212 */ /* 0x000fe200078e33ff */
[----:B--2---:R-:W-:Y:S06]  /*06f0*/  BRA.U !UP0, `(.L_x_0) ;  /* 0x0000000d083c7547 */ /* 0x004fec000b800000 */
[----:B------:R-:W0:Y:S02]  /*0700*/  LDC R4, c[0x0][0x3b4] ;  /* 0x0000ed00ff047b82 */ /* 0x000e240000000800 */
[----:B0-----:R-:W-:-:S13]  /*0710*/  ISETP.GE.AND P1, PT, R4, 0x1, PT ;  /* 0x000000010400780c */ /* 0x001fda0003f26270 */
[----:B------:R-:W-:Y:S05]  /*0720*/  @!P1 BRA `(.L_x_0) ;  /* 0x0000000c00309947 */ /* 0x000fea0003800000 */
[-C--:B------:R-:W-:Y:S01]  /*0730*/  IABS R12, R11.reuse ;  /* 0x0000000b000c7213 */ /* 0x080fe20000000000 */
[----:B------:R-:W0:Y:S01]  /*0740*/  LDCU.128 UR4, c[0x0][0x380] ;  /* 0x00007000ff0477ac */ /* 0x000e220008000c00 */
[----:B------:R-:W-:Y:S02]  /*0750*/  IABS R14, R11 ;  /* 0x0000000b000e7213 */ /* 0x000fe40000000000 */
[----:B------:R-:W-:Y:S01]  /*0760*/  CS2R R20, SRZ ;  /* 0x0000000000147805 */ /* 0x000fe2000001ff00 */
[----:B------:R-:W1:Y:S01]  /*0770*/  I2F.RP R5, R12 ;  /* 0x0000000c00057306 */ /* 0x000e620000209400 */
[----:B------:R-:W-:Y:S01]  /*0780*/  ISETP.GE.AND P3, PT, R0, RZ, PT ;  /* 0x000000ff0000720c */ /* 0x000fe20003f66270 */
[----:B------:R-:W-:Y:S01]  /*0790*/  IMAD.MOV R14, RZ, RZ, -R14 ;  /* 0x000000ffff0e7224 */ /* 0x000fe200078e0a0e */
[----:B------:R-:W-:Y:S01]  /*07a0*/  ISETP.GT.U32.AND P5, PT, R8, R13, PT ;  /* 0x0000000d0800720c */ /* 0x000fe20003fa4070 */
[----:B------:R-:W-:-:S04]  /*07b0*/  IMAD.IADD R8, R13, 0x1, -R8 ;  /* 0x000000010d087824 */ /* 0x000fc800078e0a08 */
[----:B-1----:R-:W1:Y:S01]  /*07c0*/  MUFU.RCP R5, R5 ;  /* 0x0000000500057308 */ /* 0x002e620000001000 */
[----:B0-----:R-:W-:Y:S02]  /*07d0*/  UIADD3 UR8, UP0, UPT, UR4, 0x40, URZ ;  /* 0x0000004004087890 */ /* 0x001fe4000ff1e0ff */
[----:B------:R-:W-:Y:S02]  /*07e0*/  UIADD3 UR6, UP1, UPT, UR6, 0x40, URZ ;  /* 0x0000004006067890 */ /* 0x000fe4000ff3e0ff */
[----:B------:R-:W-:Y:S02]  /*07f0*/  UIADD3.X UR9, UPT, UPT, URZ, UR5, URZ, UP0, !UPT ;  /* 0x00000005ff097290 */ /* 0x000fe400087fe4ff */
[----:B------:R-:W-:Y:S01]  /*0800*/  UIADD3.X UR7, UPT, UPT, URZ, UR7, URZ, UP1, !UPT ;  /* 0x00000007ff077290 */ /* 0x000fe20008ffe4ff */
[----:B------:R-:W-:Y:S01]  /*0810*/  UMOV UR4, URZ ;  /* 0x000000ff00047c82 */ /* 0x000fe20008000000 */
[----:B-1----:R-:W-:-:S04]  /*0820*/  VIADD R6, R5, 0xffffffe ;  /* 0x0ffffffe05067836 */ /* 0x002fc80000000000 */
[----:B------:R0:W1:Y:S02]  /*0830*/  F2I.FTZ.U32.TRUNC.NTZ R7, R6 ;  /* 0x0000000600077305 */ /* 0x000064000021f000 */
[----:B0-----:R-:W-:Y:S01]  /*0840*/  MOV R6, RZ ;  /* 0x000000ff00067202 */ /* 0x001fe20000000f00 */
[----:B-1----:R-:W-:-:S04]  /*0850*/  IMAD.MOV R17, RZ, RZ, -R7 ;  /* 0x000000ffff117224 */ /* 0x002fc800078e0a07 */
[----:B------:R-:W-:-:S04]  /*0860*/  IMAD R17, R17, R12, RZ ;  /* 0x0000000c11117224 */ /* 0x000fc800078e02ff */
[----:B------:R-:W-:Y:S01]  /*0870*/  IMAD.HI.U32 R10, R7, R17, R6 ;  /* 0x00000011070a7227 */ /* 0x000fe200078e0006 */
[----:B------:R-:W-:Y:S02]  /*0880*/  LOP3.LUT R6, R0, R11, RZ, 0x3c, !PT ;  /* 0x0000000b00067212 */ /* 0x000fe400078e3cff */
[----:B------:R-:W-:Y:S02]  /*0890*/  LOP3.LUT R7, R4, 0x7, RZ, 0xc0, !PT ;  /* 0x0000000704077812 */ /* 0x000fe400078ec0ff */
[----:B------:R-:W-:Y:S01]  /*08a0*/  ISETP.GE.AND P2, PT, R6, RZ, PT ;  /* 0x000000ff0600720c */ /* 0x000fe20003f46270 */
[----:B------:R-:W-:Y:S01]  /*08b0*/  IMAD.HI.U32 R5, R10, R9, RZ ;  /* 0x000000090a057227 */ /* 0x000fe200078e00ff */
[----:B------:R-:W-:Y:S02]  /*08c0*/  SEL R6, R8, R13, !P5 ;  /* 0x0000000d08067207 */ /* 0x000fe40006800000 */
[----:B------:R-:W-:Y:S01]  /*08d0*/  LOP3.LUT R8, R4, 0x3, RZ, 0xc0, !PT ;  /* 0x0000000304087812 */ /* 0x000fe200078ec0ff */
[----:B------:R-:W-:Y:S01]  /*08e0*/  IMAD R9, R5, R14, R9 ;  /* 0x0000000e05097224 */ /* 0x000fe200078e0209 */
[----:B------:R-:W-:-:S04]  /*08f0*/  @!P3 IADD3 R6, PT, PT, -R6, RZ, RZ ;  /* 0x000000ff0606b210 */ /* 0x000fc80007ffe1ff */
[----:B------:R-:W-:Y:S02]  /*0900*/  ISETP.GT.U32.AND P4, PT, R12, R9, PT ;  /* 0x000000090c00720c */ /* 0x000fe40003f84070 */
[----:B------:R-:W-:-:S11]  /*0910*/  SEL R6, R15, R6, !P0 ;  /* 0x000000060f067207 */ /* 0x000fd60004000000 */
[----:B------:R-:W-:Y:S01]  /*0920*/  @!P4 IMAD.IADD R9, R9, 0x1, -R12 ;  /* 0x000000010909c824 */ /* 0x000fe200078e0a0c */
[----:B------:R-:W-:Y:S02]  /*0930*/  @!P4 IADD3 R5, PT, PT, R5, 0x1, RZ ;  /* 0x000000010505c810 */ /* 0x000fe40007ffe0ff */
[----:B------:R-:W-:Y:S02]  /*0940*/  ISETP.NE.AND P4, PT, R11, RZ, PT ;  /* 0x000000ff0b00720c */ /* 0x000fe40003f85270 */
[----:B------:R-:W-:Y:S02]  /*0950*/  ISETP.GE.U32.AND P1, PT, R9, R12, PT ;  /* 0x0000000c0900720c */ /* 0x000fe40003f26070 */
[----:B------:R-:W-:-:S11]  /*0960*/  LOP3.LUT R9, R4, 0xf, RZ, 0xc0, !PT ;  /* 0x0000000f04097812 */ /* 0x000fd600078ec0ff */
[----:B------:R-:W-:-:S04]  /*0970*/  @P1 VIADD R5, R5, 0x1 ;  /* 0x0000000105051836 */ /* 0x000fc80000000000 */
[----:B------:R-:W-:Y:S01]  /*0980*/  @!P2 IMAD.MOV R5, RZ, RZ, -R5 ;  /* 0x000000ffff05a224 */ /* 0x000fe200078e0a05 */
[----:B------:R-:W-:-:S07]  /*0990*/  @!P4 LOP3.LUT R5, RZ, R11, RZ, 0x33, !PT ;  /* 0x0000000bff05c212 */ /* 0x000fce00078e33ff */
.L_x_7:
[----:B------:R-:W0:Y:S01]  /*09a0*/  LDC R4, c[0x0][0x3a4] ;  /* 0x0000e900ff047b82 */ /* 0x000e220000000800 */
[----:B------:R-:W1:Y:S01]  /*09b0*/  LDCU UR5, c[0x0][0x39c] ;  /* 0x00007380ff0577ac */ /* 0x000e620008000800 */
[-C--:B0-----:R-:W-:Y:S02]  /*09c0*/  IMAD R23, R5, R4.reuse, UR4 ;  /* 0x0000000405177e24 */ /* 0x081fe4000f8e0204 */
[----:B------:R-:W-:Y:S01]  /*09d0*/  IMAD R22, R3, R4, UR4 ;  /* 0x0000000403167e24 */ /* 0x000fe2000f8e0204 */
[----:B------:R-:W-:Y:S01]  /*09e0*/  UIADD3 UR4, UPT, UPT, UR4, 0x1, URZ ;  /* 0x0000000104047890 */ /* 0x000fe2000fffe0ff */
[----:B-1----:R-:W-:Y:S01]  /*09f0*/  IMAD R23, R23, UR5, R2 ;  /* 0x0000000517177c24 */ /* 0x002fe2000f8e0202 */
[----:B------:R-:W-:-:S04]  /*0a00*/  UMOV UR5, URZ ;  /* 0x000000ff00057c82 */ /* 0x000fc80008000000 */
[----:B------:R-:W-:-:S13]  /*0a10*/  ISETP.NE.AND P1, PT, R4, UR4, PT ;  /* 0x0000000404007c0c */ /* 0x000fda000bf25270 */
.L_x_6:
[----:B------:R-:W0:Y:S01]  /*0a20*/  LDC R26, c[0x0][0x3b4] ;  /* 0x0000ed00ff1a7b82 */ /* 0x000e220000000800 */
[----:B------:R-:W1:Y:S01]  /*0a30*/  LDCU UR12, c[0x0][0x3a0] ;  /* 0x00007400ff0c77ac */ /* 0x000e620008000800 */
[----:B------:R-:W-:Y:S02]  /*0a40*/  VIADD R11, R23, UR5 ;  /* 0x00000005170b7c36 */ /* 0x000fe40008000000 */
[----:B------:R-:W-:Y:S02]  /*0a50*/  HFMA2 R4, -RZ, RZ, 0, 0 ;  /* 0x00000000ff047431 */ /* 0x000fe400000001ff */
[----:B-1----:R-:W-:Y:S01]  /*0a60*/  IMAD R24, R11, UR12, R6 ;  /* 0x0000000c0b187c24 */ /* 0x002fe2000f8e0206 */
[----:B0-----:R-:W-:Y:S01]  /*0a70*/  ISETP.GE.U32.AND P2, PT, R26, 0x10, PT ;  /* 0x000000101a00780c */ /* 0x001fe20003f46070 */
[----:B------:R-:W-:Y:S01]  /*0a80*/  IMAD R25, R22, R26, UR5 ;  /* 0x0000000516197e24 */ /* 0x000fe2000f8e021a */
[----:B------:R-:W-:-:S03]  /*0a90*/  UIADD3 UR5, UPT, UPT, UR5, 0x1, URZ ;  /* 0x0000000105057890 */ /* 0x000fc6000fffe0ff */
[----:B------:R-:W-:-:S03]  /*0aa0*/  IMAD R25, R25, R26, RZ ;  /* 0x0000001a19197224 */ /* 0x000fc600078e02ff */
[----:B------:R-:W-:-:S05]  /*0ab0*/  ISETP.NE.AND P0, PT, R26, UR5, PT ;  /* 0x000000051a007c0c */ /* 0x000fca000bf05270 */
[----:B------:R-:W-:Y:S08]  /*0ac0*/  @!P2 BRA `(.L_x_1) ;  /* 0x000000040000a947 */ /* 0x000ff00003800000 */
[----:B------:R-:W-:Y:S01]  /*0ad0*/  LOP3.LUT R26, R26, 0x7ffffff0, RZ, 0xc0, !PT ;  /* 0x7ffffff01a1a7812 */ /* 0x000fe200078ec0ff */
[----:B------:R-:W-:Y:S02]  /*0ae0*/  IMAD.MOV.U32 R28, RZ, RZ, R25 ;  /* 0x000000ffff1c7224 */ /* 0x000fe400078e0019 */
[----:B------:R-:W-:Y:S01]  /*0af0*/  IMAD.MOV.U32 R4, RZ, RZ, R24 ;  /* 0x000000ffff047224 */ /* 0x000fe200078e0018 */
[----:B------:R-:W-:-:S07]  /*0b00*/  IADD3 R27, PT, PT, -R26, RZ, RZ ;  /* 0x000000ff1a1b7210 */ /* 0x000fce0007ffe1ff */
.L_x_2:
[----:B------:R-:W-:Y:S01]  /*0b10*/  MOV R18, UR6 ;  /* 0x0000000600127c02 */ /* 0x000fe20008000f00 */
[----:B------:R-:W-:Y:S02]  /*0b20*/  IMAD.U32 R10, RZ, RZ, UR8 ;  /* 0x00000008ff0a7e24 */ /* 0x000fe4000f8e00ff */
[----:B------:R-:W-:Y:S02]  /*0b30*/  IMAD.U32 R11, RZ, RZ, UR9 ;  /* 0x00000009ff0b7e24 */ /* 0x000fe4000f8e00ff */
[----:B------:R-:W-:Y:S02]  /*0b40*/  IMAD.U32 R19, RZ, RZ, UR7 ;  /* 0x00000007ff137e24 */ /* 0x000fe4000f8e00ff */
[----:B------:R-:W-:-:S04]  /*0b50*/  IMAD.WIDE R10, R4, 0x8, R10 ;  /* 0x00000008040a7825 */ /* 0x000fc800078e020a */
[----:B------:R-:W-:Y:S01]  /*0b60*/  IMAD.WIDE R18, R28, 0x8, R18 ;  /* 0x000000081c127825 */ /* 0x000fe200078e0212 */
[----:B------:R-:W2:Y:S04]  /*0b70*/  LDG.E.64 R12, desc[UR10][R10.64+-0x40] ;  /* 0xffffc00a0a0c7981 */ /* 0x000ea8000c1e1b00 */
[----:B------:R-:W2:Y:S04]  /*0b80*/  LDG.E.64 R14, desc[UR10][R18.64+-0x40] ;  /* 0xffffc00a120e7981 */ /* 0x000ea8000c1e1b00 */
[----:B------:R-:W3:Y:S01]  /*0b90*/  LDG.E.64 R16, desc[UR10][R18.64+-0x38] ;  /* 0xffffc80a12107981 */ /* 0x000ee2000c1e1b00 */
[----:B--2---:R-:W-:-:S03]  /*0ba0*/  DFMA R14, R12, R14, R20 ;  /* 0x0000000e0c0e722b */ /* 0x004fc60000000014 */
[----:B------:R-:W3:Y:S04]  /*0bb0*/  LDG.E.64 R12, desc[UR10][R10.64+-0x38] ;  /* 0xffffc80a0a0c7981 */ /* 0x000ee8000c1e1b00 */
[----:B------:R-:W2:Y:S01]  /*0bc0*/  LDG.E.64 R20, desc[UR10][R18.64+0x38] ;  /* 0x0000380a12147981 */ /* 0x000ea2000c1e1b00 */
[----:B---3--:R-:W-:-:S03]  /*0bd0*/  DFMA R16, R12, R16, R14 ;  /* 0x000000100c10722b */ /* 0x008fc6000000000e */
[----:B------:R-:W3:Y:S04]  /*0be0*/  LDG.E.64 R12, desc[UR10][R10.64+-0x30] ;  /* 0xffffd00a0a0c7981 */ /* 0x000ee8000c1e1b00 */
[----:B------:R-:W3:Y:S02]  /*0bf0*/  LDG.E.64 R14, desc[UR10][R18.64+-0x30] ;  /* 0xffffd00a120e7981 */ /* 0x000ee4000c1e1b00 */
[----:B---3--:R-:W-:Y:S02]  /*0c00*/  DFMA R14, R12, R14, R16 ;  /* 0x0000000e0c0e722b */ /* 0x008fe40000000010 */
[----:B------:R-:W3:Y:S04]  /*0c10*/  LDG.E.64 R12, desc[UR10][R10.64+-0x28] ;  /* 0xffffd80a0a0c7981 */ /* 0x000ee8000c1e1b00 */
[----:B------:R-:W3:Y:S02]  /*0c20*/  LDG.E.64 R16, desc[UR10][R18.64+-0x28] ;  /* 0xffffd80a12107981 */ /* 0x000ee4000c1e1b00 */
[----:B---3--:R-:W-:-:S02]  /*0c30*/  DFMA R16, R12, R16, R14 ;  /* 0x000000100c10722b */ /* 0x008fc4000000000e */
        /* <DEDUP_REMOVED lines=28> */
[----:B------:R-:W3:Y:S01]  /*0e00*/  LDG.E.64 R16, desc[UR10][R18.64+0x28] ;  /* 0x0000280a12107981 */ /* 0x000ee2000c1e1b00 */
[----:B------:R-:W-:Y:S01]  /*0e10*/  VIADD R27, R27, 0x10 ;  /* 0x000000101b1b7836 */ /* 0x000fe20000000000 */
[----:B---3--:R-:W-:-:S02]  /*0e20*/  DFMA R16, R12, R16, R14 ;  /* 0x000000100c10722b */ /* 0x008fc4000000000e */
[----:B------:R-:W3:Y:S04]  /*0e30*/  LDG.E.64 R12, desc[UR10][R10.64+0x30] ;  /* 0x0000300a0a0c7981 */ /* 0x000ee8000c1e1b00 */
[----:B------:R-:W3:Y:S04]  /*0e40*/  LDG.E.64 R14, desc[UR10][R18.64+0x30] ;  /* 0x0000300a120e7981 */ /* 0x000ee8000c1e1b00 */
[----:B------:R-:W2:Y:S01]  /*0e50*/  LDG.E.64 R10, desc[UR10][R10.64+0x38] ;  /* 0x0000380a0a0a7981 */ /* 0x000ea2000c1e1b00 */
[----:B------:R-:W-:Y:S01]  /*0e60*/  ISETP.NE.AND P2, PT, R27, RZ, PT ;  /* 0x000000ff1b00720c */ /* 0x000fe20003f45270 */
[----:B------:R-:W-:Y:S01]  /*0e70*/  VIADD R28, R28, 0x10 ;  /* 0x000000101c1c7836 */ /* 0x000fe20000000000 */
[----:B------:R-:W-:Y:S01]  /*0e80*/  IADD3 R4, PT, PT, R4, 0x10, RZ ;  /* 0x0000001004047810 */ /* 0x000fe20007ffe0ff */
[----:B---3--:R-:W-:-:S08]  /*0e90*/  DFMA R12, R12, R14, R16 ;  /* 0x0000000e0c0c722b */ /* 0x008fd00000000010 */
[----:B--2---:R-:W-:Y:S02]  /*0ea0*/  DFMA R20, R10, R20, R12 ;  /* 0x000000140a14722b */ /* 0x004fe4000000000c */
[----:B------:R-:W-:Y:S09]  /*0eb0*/  @P2 BRA `(.L_x_2) ;  /* 0xfffffffc00142947 */ /* 0x000ff2000383ffff */
[----:B------:R-:W-:-:S07]  /*0ec0*/  MOV R4, R26 ;  /* 0x0000001a00047202 */ /* 0x000fce0000000f00 */
.L_x_1:
[----:B------:R-:W-:-:S13]  /*0ed0*/  ISETP.NE.AND P2, PT, R9, RZ, PT ;  /* 0x000000ff0900720c */ /* 0x000fda0003f45270 */
[----:B------:R-:W-:Y:S05]  /*0ee0*/  @!P2 BRA `(.L_x_3) ;  /* 0x000000040038a947 */ /* 0x000fea0003800000 */
[----:B------:R-:W-:Y:S01]  /*0ef0*/  VIADD R10, R9, 0xffffffff ;  /* 0xffffffff090a7836 */ /* 0x000fe20000000000 */
[----:B------:R-:W-:-:S04]  /*0f00*/  ISETP.NE.AND P3, PT, R7, RZ, PT ;  /* 0x000000ff0700720c */ /* 0x000fc80003f65270 */
[----:B------:R-:W-:-:S13]  /*0f10*/  ISETP.GE.U32.AND P2, PT, R10, 0x7, PT ;  /* 0x000000070a00780c */ /* 0x000fda0003f46070 */
[----:B------:R-:W-:Y:S05]  /*0f20*/  @!P2 BRA `(.L_x_4) ;  /* 0x00000000007ca947 */ /* 0x000fea0003800000 */
[----:B------:R-:W0:Y:S01]  /*0f30*/  LDC.64 R12, c[0x0][0x380] ;  /* 0x0000e000ff0c7b82 */ /* 0x000e220000000a00 */
[----:B------:R-:W-:Y:S01]  /*0f40*/  IADD3 R15, PT, PT, R24, R4, RZ ;  /* 0x00000004180f7210 */ /* 0x000fe20007ffe0ff */
[----:B------:R-:W-:-:S06]  /*0f50*/  IMAD.IADD R17, R25, 0x1, R4 ;  /* 0x0000000119117824 */ /* 0x000fcc00078e0204 */
[----:B------:R-:W1:Y:S01]  /*0f60*/  LDC.64 R10, c[0x0][0x388] ;  /* 0x0000e200ff0a7b82 */ /* 0x000e620000000a00 */
[----:B0-----:R-:W-:-:S05]  /*0f70*/  IMAD.WIDE R12, R15, 0x8, R12 ;  /* 0x000000080f0c7825 */ /* 0x001fca00078e020c */
[----:B------:R-:W2:Y:S01]  /*0f80*/  LDG.E.64 R26, desc[UR10][R12.64] ;  /* 0x0000000a0c1a7981 */ /* 0x000ea2000c1e1b00 */
[----:B-1----:R-:W-:-:S03]  /*0f90*/  IMAD.WIDE R10, R17, 0x8, R10 ;  /* 0x00000008110a7825 */ /* 0x002fc600078e020a */
[----:B------:R-:W3:Y:S04]  /*0fa0*/  LDG.E.64 R16, desc[UR10][R12.64+0x8] ;  /* 0x0000080a0c107981 */ /* 0x000ee8000c1e1b00 */
[----:B------:R-:W2:Y:S04]  /*0fb0*/  LDG.E.64 R18, desc[UR10][R10.64] ;  /* 0x0000000a0a127981 */ /* 0x000ea8000c1e1b00 */
[----:B------:R-:W3:Y:S01]  /*0fc0*/  LDG.E.64 R14, desc[UR10][R10.64+0x8] ;  /* 0x0000080a0a0e7981 */ /* 0x000ee2000c1e1b00 */
[----:B--2---:R-:W-:-:S03]  /*0fd0*/  DFMA R20, R26, R18, R20 ;  /* 0x000000121a14722b */ /* 0x004fc60000000014 */
[----:B------:R-:W2:Y:S04]  /*0fe0*/  LDG.E.64 R18, desc[UR10][R12.64+0x10] ;  /* 0x0000100a0c127981 */ /* 0x000ea8000c1e1b00 */
[----:B------:R-:W4:Y:S01]  /*0ff0*/  LDG.E.64 R26, desc[UR10][R10.64+0x18] ;  /* 0x0000180a0a1a7981 */ /* 0x000f22000c1e1b00 */
[----:B---3--:R-:W-:-:S03]  /*1000*/  DFMA R20, R16, R14, R20 ;  /* 0x0000000e1014722b */ /* 0x008fc60000000014 */
[----:B------:R-:W2:Y:S04]  /*1010*/  LDG.E.64 R16, desc[UR10][R10.64+0x10] ;  /* 0x0000100a0a107981 */ /* 0x000ea8000c1e1b00 */
[----:B------:R-:W4:Y:S01]  /*1020*/  LDG.E.64 R14, desc[UR10][R12.64+0x18] ;  /* 0x0000180a0c0e7981 */ /* 0x000f22000c1e1b00 */
[----:B--2---:R-:W-:-:S03]  /*1030*/  DFMA R16, R18, R16, R20 ;  /* 0x000000101210722b */ /* 0x004fc60000000014 */
[----:B------:R-:W2:Y:S04]  /*1040*/  LDG.E.64 R20, desc[UR10][R12.64+0x20] ;  /* 0x0000200a0c147981 */ /* 0x000ea8000c1e1b00 */
[----:B------:R-:W2:Y:S01]  /*1050*/  LDG.E.64 R18, desc[UR10][R10.64+0x20] ;  /* 0x0000200a0a127981 */ /* 0x000ea2000c1e1b00 */
[----:B----4-:R-:W-:-:S03]  /*1060*/  DFMA R26, R14, R26, R16 ;  /* 0x0000001a0e1a722b */ /* 0x010fc60000000010 */
[----:B------:R-:W3:Y:S04]  /*1070*/  LDG.E.64 R16, desc[UR10][R12.64+0x28] ;  /* 0x0000280a0c107981 */ /* 0x000ee8000c1e1b00 */
[----:B------:R-:W3:Y:S01]  /*1080*/  LDG.E.64 R14, desc[UR10][R10.64+0x28] ;  /* 0x0000280a0a0e7981 */ /* 0x000ee2000c1e1b00 */
[----:B--2---:R-:W-:-:S03]  /*1090*/  DFMA R18, R20, R18, R26 ;  /* 0x000000121412722b */ /* 0x004fc6000000001a */
[----:B------:R-:W2:Y:S04]  /*10a0*/  LDG.E.64 R20, desc[UR10][R12.64+0x38] ;  /* 0x0000380a0c147981 */ /* 0x000ea8000c1e1b00 */
[----:B------:R-:W2:Y:S01]  /*10b0*/  LDG.E.64 R26, desc[UR10][R10.64+0x38] ;  /* 0x0000380a0a1a7981 */ /* 0x000ea2000c1e1b00 */
[----:B---3--:R-:W-:-:S03]  /*10c0*/  DFMA R18, R16, R14, R18 ;  /* 0x0000000e1012722b */ /* 0x008fc60000000012 */
[----:B------:R-:W3:Y:S04]  /*10d0*/  LDG.E.64 R16, desc[UR10][R12.64+0x30] ;  /* 0x0000300a0c107981 */ /* 0x000ee8000c1e1b00 */
[----:B------:R-:W3:Y:S01]  /*10e0*/  LDG.E.64 R14, desc[UR10][R10.64+0x30] ;  /* 0x0000300a0a0e7981 */ /* 0x000ee2000c1e1b00 */
[----:B------:R-:W-:Y:S01]  /*10f0*/  IADD3 R4, PT, PT, R4, 0x8, RZ ;  /* 0x0000000804047810 */ /* 0x000fe20007ffe0ff */
[----:B---3--:R-:W-:-:S08]  /*1100*/  DFMA R14, R16, R14, R18 ;  /* 0x0000000e100e722b */ /* 0x008fd00000000012 */
[----:B--2---:R-:W-:-:S11]  /*1110*/  DFMA R20, R20, R26, R14 ;  /* 0x0000001a1414722b */ /* 0x004fd6000000000e */
.L_x_4:
        /* <DEDUP_REMOVED lines=24> */
.L_x_5:
[----:B------:R-:W-:Y:S05]  /*12a0*/  @!P3 BRA `(.L_x_3) ;  /* 0x000000000048b947 */ /* 0x000fea0003800000 */
[----:B------:R-:W0:Y:S01]  /*12b0*/  LDC.64 R12, c[0x0][0x380] ;  /* 0x0000e000ff0c7b82 */ /* 0x000e220000000a00 */
[----:B------:R-:W-:Y:S01]  /*12c0*/  IADD3 R25, PT, PT, R25, R4, RZ ;  /* 0x0000000419197210 */ /* 0x000fe20007ffe0ff */
[----:B------:R-:W-:-:S06]  /*12d0*/  IMAD.IADD R15, R24, 0x1, R4 ;  /* 0x00000001180f7824 */ /* 0x000fcc00078e0204 */
[----:B------:R-:W1:Y:S01]  /*12e0*/  LDC.64 R10, c[0x0][0x388] ;  /* 0x0000e200ff0a7b82 */ /* 0x000e620000000a00 */
[----:B0-----:R-:W-:-:S05]  /*12f0*/  IMAD.WIDE R12, R15, 0x8, R12 ;  /* 0x000000080f0c7825 */ /* 0x001fca00078e020c */
[----:B------:R-:W2:Y:S01]  /*1300*/  LDG.E.64 R16, desc[UR10][R12.64] ;  /* 0x0000000a0c107981 */ /* 0x000ea2000c1e1b00 */
[----:B-1----:R-:W-:-:S05]  /*1310*/  IMAD.WIDE R10, R25, 0x8, R10 ;  /* 0x00000008190a7825 */ /* 0x002fca00078e020a */
[----:B------:R-:W2:Y:S01]  /*1320*/  LDG.E.64 R14, desc[UR10][R10.64] ;  /* 0x0000000a0a0e7981 */ /* 0x000ea2000c1e1b00 */
[----:B------:R-:W-:Y:S01]  /*1330*/  ISETP.NE.AND P2, PT, R8, 0x1, PT ;  /* 0x000000010800780c */ /* 0x000fe20003f45270 */
[----:B--2---:R-:W-:-:S12]  /*1340*/  DFMA R20, R16, R14, R20 ;  /* 0x0000000e1014722b */ /* 0x004fd80000000014 */
[----:B------:R-:W-:Y:S05]  /*1350*/  @!P2 BRA `(.L_x_3) ;  /* 0x00000000001ca947 */ /* 0x000fea0003800000 */
[----:B------:R-:W-:Y:S01]  /*1360*/  ISETP.NE.AND P2, PT, R8, 0x2, PT ;  /* 0x000000020800780c */ /* 0x000fe20003f45270 */
[----:B------:R-:W2:Y:S04]  /*1370*/  LDG.E.64 R16, desc[UR10][R12.64+0x8] ;  /* 0x0000080a0c107981 */ /* 0x000ea8000c1e1b00 */
[----:B------:R-:W2:Y:S08]  /*1380*/  LDG.E.64 R14, desc[UR10][R10.64+0x8] ;  /* 0x0000080a0a0e7981 */ /* 0x000eb0000c1e1b00 */
[----:B------:R-:W3:Y:S04]  /*1390*/  @P2 LDG.E.64 R18, desc[UR10][R12.64+0x10] ;  /* 0x0000100a0c122981 */ /* 0x000ee8000c1e1b00 */
[----:B------:R-:W3:Y:S01]  /*13a0*/  @P2 LDG.E.64 R24, desc[UR10][R10.64+0x10] ;  /* 0x0000100a0a182981 */ /* 0x000ee2000c1e1b00 */
[----:B--2---:R-:W-:-:S08]  /*13b0*/  DFMA R20, R16, R14, R20 ;  /* 0x0000000e1014722b */ /* 0x004fd00000000014 */
[----:B---3--:R-:W-:-:S11]  /*13c0*/  @P2 DFMA R20, R18, R24, R20 ;  /* 0x000000181214222b */ /* 0x008fd60000000014 */
.L_x_3:
[----:B------:R-:W-:Y:S05]  /*13d0*/  @P0 BRA `(.L_x_6) ;  /* 0xfffffff400900947 */ /* 0x000fea000383ffff */
[----:B------:R-:W-:Y:S05]  /*13e0*/  @P1 BRA `(.L_x_7) ;  /* 0xfffffff4006c1947 */ /* 0x000fea000383ffff */
.L_x_0:
[----:B------:R-:W0:Y:S02]  /*13f0*/  LDC.64 R2, c[0x0][0x390] ;  /* 0x0000e400ff027b82 */ /* 0x000e240000000a00 */
[----:B0-----:R-:W-:-:S05]  /*1400*/  IMAD.WIDE R2, R0, 0x8, R2 ;  /* 0x0000000800027825 */ /* 0x001fca00078e0202 */
[----:B------:R-:W-:Y:S01]  /*1410*/  STG.E.64 desc[UR10][R2.64], R20 ;  /* 0x0000001402007986 */ /* 0x000fe2000c101b0a */
[----:B------:R-:W-:Y:S05]  /*1420*/  EXIT ;  /* 0x000000000000794d */ /* 0x000fea0003800000 */
.L_x_8:
[----:B------:R-:W-:-:S00]  /*1430*/  BRA `(.L_x_8) ;  /* 0xfffffffc00fc7947 */ /* 0x000fc0000383ffff */
[----:B------:R-:W-:-:S00]  /*1440*/  NOP ;  /* 0x0000000000007918 */ /* 0x000fc00000000000 */
        /* <DEDUP_REMOVED lines=11> */
.L_x_9:


//--------------------- .nv.shared.reserved.0     --------------------------
	.section	.nv.shared.reserved.0,"aw",@nobits
	.weak		__nv_reservedSMEM_offset_0_alias
	.size		__nv_reservedSMEM_offset_0_alias, 0, 64
	.other		__nv_reservedSMEM_offset_0_alias,@"STO_CUDA_RESERVED_SHARED STV_DEFAULT"
__nv_reservedSMEM_offset_0_alias:
	.zero		0
	.zero		64


//--------------------- .nv.constant0._Z12conv2dkernelPKdS0_Pdiiiiiiii --------------------------
	.section	.nv.constant0._Z12conv2dkernelPKdS0_Pdiiiiiiii,"a",@progbits
	.sectionflags	@""
	.align	4
.nv.constant0._Z12conv2dkernelPKdS0_Pdiiiiiiii:
	.zero		952


//--------------------- SYMBOLS --------------------------

	.type		.nv.reservedSmem.offset0,@object
	.size		.nv.reservedSmem.offset0,0x4
